	.headerflags	@"EF_CUDA_TEXMODE_UNIFIED EF_CUDA_64BIT_ADDRESS EF_CUDA_ACCELERATORS EF_CUDA_SM90 EF_CUDA_VIRTUAL_SM(EF_CUDA_SM90)"
	.elftype	@"ET_EXEC"


//--------------------- .nv.info                  --------------------------
	.section	.nv.info,"",@"SHT_CUDA_INFO"
	.align	4


	//----- nvinfo : EIATTR_REGCOUNT
	.align		4
        /*0000*/ 	.byte	0x04, 0x2f
        /*0002*/ 	.short	(.L_3 - .L_2)
	.align		4
.L_2:
        /*0004*/ 	.word	index@(triton_per_fused_pow_sqrt_sum_22)
        /*0008*/ 	.word	0x00000014


	//----- nvinfo : EIATTR_MIN_STACK_SIZE
	.align		4
.L_3:
        /*000c*/ 	.byte	0x04, 0x12
        /*000e*/ 	.short	(.L_5 - .L_4)
	.align		4
.L_4:
        /*0010*/ 	.word	index@(triton_per_fused_pow_sqrt_sum_22)
        /*0014*/ 	.word	0x00000000


	//----- nvinfo : EIATTR_FRAME_SIZE
	.align		4
.L_5:
        /*0018*/ 	.byte	0x04, 0x11
        /*001a*/ 	.short	(.L_7 - .L_6)
	.align		4
.L_6:
        /*001c*/ 	.word	index@(triton_per_fused_pow_sqrt_sum_22)
        /*0020*/ 	.word	0x00000000


	//----- nvinfo : EIATTR_MIN_STACK_SIZE
	.align		4
.L_7:
        /*0024*/ 	.byte	0x04, 0x12
        /*0026*/ 	.short	(.L_9 - .L_8)
	.align		4
.L_8:
        /*0028*/ 	.word	index@(triton_per_fused_pow_sqrt_sum_22)
        /*002c*/ 	.word	0x00000000
.L_9:


//--------------------- .nv.info.triton_per_fused_pow_sqrt_sum_22 --------------------------
	.section	.nv.info.triton_per_fused_pow_sqrt_sum_22,"",@"SHT_CUDA_INFO"
	.sectionflags	@""
	.align	4


	//----- nvinfo : EIATTR_CUDA_API_VERSION
	.align		4
        /*0000*/ 	.byte	0x04, 0x37
        /*0002*/ 	.short	(.L_11 - .L_10)
.L_10:
        /*0004*/ 	.word	0x0000007c


	//----- nvinfo : EIATTR_KPARAM_INFO
	.align		4
.L_11:
        /*0008*/ 	.byte	0x04, 0x17
        /*000a*/ 	.short	(.L_13 - .L_12)
.L_12:
        /*000c*/ 	.word	0x00000000
        /*0010*/ 	.short	0x0003
        /*0012*/ 	.short	0x0014
        /*0014*/ 	.byte	0x00, 0xf0, 0x11, 0x00


	//----- nvinfo : EIATTR_KPARAM_INFO
	.align		4
.L_13:
        /*0018*/ 	.byte	0x04, 0x17
        /*001a*/ 	.short	(.L_15 - .L_14)
.L_14:
        /*001c*/ 	.word	0x00000000
        /*0020*/ 	.short	0x0002
        /*0022*/ 	.short	0x0010
        /*0024*/ 	.byte	0x00, 0xf0, 0x11, 0x00


	//----- nvinfo : EIATTR_KPARAM_INFO
	.align		4
.L_15:
        /*0028*/ 	.byte	0x04, 0x17
        /*002a*/ 	.short	(.L_17 - .L_16)
.L_16:
        /*002c*/ 	.word	0x00000000
        /*0030*/ 	.short	0x0001
        /*0032*/ 	.short	0x0008
        /*0034*/ 	.byte	0x00, 0xf4, 0x21, 0x00


	//----- nvinfo : EIATTR_KPARAM_INFO
	.align		4
.L_17:
        /*0038*/ 	.byte	0x04, 0x17
        /*003a*/ 	.short	(.L_19 - .L_18)
.L_18:
        /*003c*/ 	.word	0x00000000
        /*0040*/ 	.short	0x0000
        /*0042*/ 	.short	0x0000
        /*0044*/ 	.byte	0x00, 0xf4, 0x21, 0x00


	//----- nvinfo : EIATTR_SPARSE_MMA_MASK
	.align		4
.L_19:
        /*0048*/ 	.byte	0x03, 0x50
        /*004a*/ 	.short	0x0000


	//----- nvinfo : EIATTR_MAXREG_COUNT
	.align		4
        /*004c*/ 	.byte	0x03, 0x1b
        /*004e*/ 	.short	0x00ff


	//----- nvinfo : EIATTR_COOP_GROUP_MASK_REGIDS
	.align		4
        /*0050*/ 	.byte	0x04, 0x29
        /*0052*/ 	.short	(.L_21 - .L_20)


	//   ....[0]....
.L_20:
        /*0054*/ 	.word	0xffffffff


	//   ....[1]....
        /*0058*/ 	.word	0xffffffff


	//   ....[2]....
        /*005c*/ 	.word	0xffffffff


	//   ....[3]....
        /*0060*/ 	.word	0xffffffff


	//   ....[4]....
        /*0064*/ 	.word	0xffffffff


	//   ....[5]....
        /*0068*/ 	.word	0xffffffff


	//----- nvinfo : EIATTR_COOP_GROUP_INSTR_OFFSETS
	.align		4
.L_21:
        /*006c*/ 	.byte	0x04, 0x28
        /*006e*/ 	.short	(.L_23 - .L_22)


	//   ....[0]....
.L_22:
        /*0070*/ 	.word	0x00000250


	//   ....[1]....
        /*0074*/ 	.word	0x00000280


	//   ....[2]....
        /*0078*/ 	.word	0x00000290


	//   ....[3]....
        /*007c*/ 	.word	0x000002a0


	//   ....[4]....
        /*0080*/ 	.word	0x00000390


	//   ....[5]....
        /*0084*/ 	.word	0x000003a0


	//----- nvinfo : EIATTR_EXIT_INSTR_OFFSETS
	.align		4
.L_23:
        /*0088*/ 	.byte	0x04, 0x1c
        /*008a*/ 	.short	(.L_25 - .L_24)


	//   ....[0]....
.L_24:
        /*008c*/ 	.word	0x000004f0


	//   ....[1]....
        /*0090*/ 	.word	0x00000530


	//----- nvinfo : EIATTR_REQNTID
	.align		4
.L_25:
        /*0094*/ 	.byte	0x04, 0x10
        /*0096*/ 	.short	(.L_27 - .L_26)
.L_26:
        /*0098*/ 	.word	0x00000040
        /*009c*/ 	.word	0x00000001
        /*00a0*/ 	.word	0x00000001


	//----- nvinfo : EIATTR_CBANK_PARAM_SIZE
	.align		4
.L_27:
        /*00a4*/ 	.byte	0x03, 0x19
        /*00a6*/ 	.short	0x0018


	//----- nvinfo : EIATTR_PARAM_CBANK
	.align		4
        /*00a8*/ 	.byte	0x04, 0x0a
        /*00aa*/ 	.short	(.L_29 - .L_28)
	.align		4
.L_28:
        /*00ac*/ 	.word	index@(.nv.constant0.triton_per_fused_pow_sqrt_sum_22)
        /*00b0*/ 	.short	0x0210
        /*00b2*/ 	.short	0x0018


	//----- nvinfo : EIATTR_SW_WAR
	.align		4
.L_29:
        /*00b4*/ 	.byte	0x04, 0x36
        /*00b6*/ 	.short	(.L_31 - .L_30)
.L_30:
        /*00b8*/ 	.word	0x00000008
.L_31:


//--------------------- .nv.callgraph             --------------------------
	.section	.nv.callgraph,"",@"SHT_CUDA_CALLGRAPH"
	.align	4
	.sectionentsize	8
	.align		4
        /*0000*/ 	.word	0x00000000
	.align		4
        /*0004*/ 	.word	0xffffffff
	.align		4
        /*0008*/ 	.word	0x00000000
	.align		4
        /*000c*/ 	.word	0xfffffffe
	.align		4
        /*0010*/ 	.word	0x00000000
	.align		4
        /*0014*/ 	.word	0xfffffffd
	.align		4
        /*0018*/ 	.word	0x00000000
	.align		4
        /*001c*/ 	.word	0xfffffffc


//--------------------- .nv.constant4             --------------------------
	.section	.nv.constant4,"a",@progbits
	.align	8
	.align		8
.nv.constant4:
        /*0000*/ 	.dword	_$_str
	.align		8
        /*0008*/ 	.dword	_$_str_$_2


//--------------------- .text.triton_per_fused_pow_sqrt_sum_22 --------------------------
	.section	.text.triton_per_fused_pow_sqrt_sum_22,"ax",@progbits
	.sectionflags	@"SHF_BARRIERS=1"
	.align	128
        .global         triton_per_fused_pow_sqrt_sum_22
        .type           triton_per_fused_pow_sqrt_sum_22,@function
        .size           triton_per_fused_pow_sqrt_sum_22,(.L_x_1 - triton_per_fused_pow_sqrt_sum_22)
        .other          triton_per_fused_pow_sqrt_sum_22,@"STO_CUDA_ENTRY STV_DEFAULT"
triton_per_fused_pow_sqrt_sum_22:
.text.triton_per_fused_pow_sqrt_sum_22:
[----:B------:R-:W0:Y:S02]  /*0000*/  LDC R1, c[0x0][0x28] ;  /* 0x00000a00ff017b82 */ /* 0x000e240000000800 */
[----:B------:R-:W1:Y:S01]  /*0010*/  S2R R9, SR_CTAID.X ;  /* 0x0000000000097919 */ /* 0x000e620000002500 */
[----:B------:R-:W2:Y:S01]  /*0020*/  LDC.64 R2, c[0x0][0x218] ;  /* 0x00008600ff027b82 */ /* 0x000ea20000000a00 */
[----:B------:R-:W-:Y:S01]  /*0030*/  ULDC.64 UR6, c[0x0][0x208] ;  /* 0x0000820000067ab9 */ /* 0x000fe20000000a00 */
[----:B------:R-:W3:Y:S01]  /*0040*/  S2R R0, SR_TID.X ;  /* 0x0000000000007919 */ /* 0x000ee20000002100 */
[----:B-1----:R-:W-:Y:S02]  /*0050*/  IMAD.SHL.U32 R9, R9, 0x40, RZ ;  /* 0x0000004009097824 */ /* 0x002fe400078e00ff */
[----:B---3--:R-:W-:-:S05]  /*0060*/  IMAD.SHL.U32 R10, R0, 0x4, RZ ;  /* 0x00000004000a7824 */ /* 0x008fca00078e00ff */
[----:B------:R-:W-:-:S04]  /*0070*/  LOP3.LUT R4, R9, 0x3c, R10, 0xf8, !PT ;  /* 0x0000003c09047812 */ /* 0x000fc800078ef80a */
[----:B------:R-:W-:Y:S02]  /*0080*/  SHF.R.S32.HI R5, RZ, 0x1f, R4 ;  /* 0x0000001fff057819 */ /* 0x000fe40000011404 */
[----:B------:R-:W-:Y:S02]  /*0090*/  ISETP.GE.AND P0, PT, R4, 0x40, PT ;  /* 0x000000400400780c */ /* 0x000fe40003f06270 */
[----:B------:R-:W-:Y:S02]  /*00a0*/  LEA.HI R6, R5, R4, RZ, 0x4 ;  /* 0x0000000405067211 */ /* 0x000fe400078f20ff */
[----:B------:R-:W-:Y:S02]  /*00b0*/  LOP3.LUT R5, R0, 0x30, RZ, 0xc0, !PT ;  /* 0x0000003000057812 */ /* 0x000fe400078ec0ff */
[C---:B------:R-:W-:Y:S01]  /*00c0*/  LOP3.LUT R7, R6.reuse, 0xfffffff0, RZ, 0xc0, !PT ;  /* 0xfffffff006077812 */ /* 0x040fe200078ec0ff */
[----:B------:R-:W-:-:S03]  /*00d0*/  IMAD.SHL.U32 R6, R6, 0x4, RZ ;  /* 0x0000000406067824 */ /* 0x000fc600078e00ff */
[----:B------:R-:W-:Y:S02]  /*00e0*/  IADD3 R5, R5, R4, -R7 ;  /* 0x0000000405057210 */ /* 0x000fe40007ffe807 */
[----:B------:R-:W-:-:S05]  /*00f0*/  LOP3.LUT R6, R6, 0xffffffc0, RZ, 0xc0, !PT ;  /* 0xffffffc006067812 */ /* 0x000fca00078ec0ff */
[----:B------:R-:W-:Y:S01]  /*0100*/  IMAD.IADD R5, R5, 0x1, R6 ;  /* 0x0000000105057824 */ /* 0x000fe200078e0206 */
[----:B------:R-:W-:-:S03]  /*0110*/  CS2R R6, SRZ ;  /* 0x0000000000067805 */ /* 0x000fc6000001ff00 */
[----:B--2---:R-:W-:Y:S01]  /*0120*/  IMAD.WIDE R2, R5, 0x4, R2 ;  /* 0x0000000405027825 */ /* 0x004fe200078e0202 */
[----:B------:R-:W-:-:S06]  /*0130*/  CS2R R4, SRZ ;  /* 0x0000000000047805 */ /* 0x000fcc000001ff00 */
[----:B------:R1:W2:Y:S01]  /*0140*/  @!P0 LDG.E.128 R4, desc[UR6][R2.64] ;  /* 0x0000000602048981 */ /* 0x0002a2000c1e1d00 */
[----:B------:R-:W3:Y:S01]  /*0150*/  S2UR UR5, SR_CgaCtaId ;  /* 0x00000000000579c3 */ /* 0x000ee20000008800 */
[----:B------:R-:W-:Y:S01]  /*0160*/  UMOV UR4, 0x400 ;  /* 0x0000040000047882 */ /* 0x000fe20000000000 */
[----:B------:R-:W-:Y:S02]  /*0170*/  SHF.R.U32.HI R16, RZ, 0x3, R0 ;  /* 0x00000003ff107819 */ /* 0x000fe40000011600 */
[----:B------:R-:W-:Y:S02]  /*0180*/  ISETP.GE.AND P1, PT, R0, 0x80, PT ;  /* 0x000000800000780c */ /* 0x000fe40003f26270 */
[----:B------:R-:W-:Y:S02]  /*0190*/  LOP3.LUT R9, R9, 0x3f, R0, 0xf8, !PT ;  /* 0x0000003f09097812 */ /* 0x000fe400078ef800 */
[----:B-1----:R-:W-:-:S05]  /*01a0*/  LOP3.LUT R2, R10, 0x3c, RZ, 0xc0, !PT ;  /* 0x0000003c0a027812 */ /* 0x002fca00078ec0ff */
[----:B------:R-:W-:-:S05]  /*01b0*/  IMAD.SHL.U32 R3, R2, 0x8, RZ ;  /* 0x0000000802037824 */ /* 0x000fca00078e00ff */
[----:B------:R-:W-:Y:S01]  /*01c0*/  LOP3.LUT R16, R3, 0x4, R16, 0xf8, !PT ;  /* 0x0000000403107812 */ /* 0x000fe200078ef810 */
[----:B---3--:R-:W-:Y:S01]  /*01d0*/  UPRMT UR4, UR5, 0x654, UR4 ;  /* 0x0000065405047896 */ /* 0x008fe20008000004 */
[----:B--2---:R-:W-:Y:S02]  /*01e0*/  SEL R4, R4, RZ, !P0 ;  /* 0x000000ff04047207 */ /* 0x004fe40004000000 */
[----:B------:R-:W-:Y:S02]  /*01f0*/  SEL R5, R5, RZ, !P0 ;  /* 0x000000ff05057207 */ /* 0x000fe40004000000 */
[----:B------:R-:W-:Y:S02]  /*0200*/  SEL R6, R6, RZ, !P0 ;  /* 0x000000ff06067207 */ /* 0x000fe40004000000 */
[----:B------:R-:W-:Y:S02]  /*0210*/  SEL R7, R7, RZ, !P0 ;  /* 0x000000ff07077207 */ /* 0x000fe40004000000 */
[----:B------:R-:W-:-:S02]  /*0220*/  FSEL R4, R4, RZ, !P0 ;  /* 0x000000ff04047208 */ /* 0x000fc40004000000 */
[----:B------:R-:W-:Y:S02]  /*0230*/  FSEL R5, R5, RZ, !P0 ;  /* 0x000000ff05057208 */ /* 0x000fe40004000000 */
[----:B------:R-:W-:Y:S01]  /*0240*/  FSEL R6, R6, RZ, !P0 ;  /* 0x000000ff06067208 */ /* 0x000fe20004000000 */
[----:B------:R-:W1:Y:S01]  /*0250*/  SHFL.BFLY PT, R13, R4, 0x10, 0x1f ;  /* 0x0e001f00040d7f89 */ /* 0x000e6200000e0000 */
[----:B------:R-:W-:Y:S02]  /*0260*/  FSEL R7, R7, RZ, !P0 ;  /* 0x000000ff07077208 */ /* 0x000fe40004000000 */
[----:B------:R-:W-:Y:S01]  /*0270*/  LOP3.LUT P0, RZ, R0, 0x10, RZ, 0xc0, !PT ;  /* 0x0000001000ff7812 */ /* 0x000fe2000780c0ff */
[----:B------:R-:W2:Y:S04]  /*0280*/  SHFL.BFLY PT, R12, R5, 0x10, 0x1f ;  /* 0x0e001f00050c7f89 */ /* 0x000ea800000e0000 */
[----:B------:R-:W3:Y:S04]  /*0290*/  SHFL.BFLY PT, R15, R6, 0x10, 0x1f ;  /* 0x0e001f00060f7f89 */ /* 0x000ee800000e0000 */
[----:B------:R-:W4:Y:S01]  /*02a0*/  SHFL.BFLY PT, R14, R7, 0x10, 0x1f ;  /* 0x0e001f00070e7f89 */ /* 0x000f2200000e0000 */
[----:B-1----:R-:W-:Y:S01]  /*02b0*/  FADD R13, R4, R13 ;  /* 0x0000000d040d7221 */ /* 0x002fe20000000000 */
[----:B------:R-:W-:Y:S01]  /*02c0*/  LOP3.LUT R4, R0, 0x1, RZ, 0xc0, !PT ;  /* 0x0000000100047812 */ /* 0x000fe200078ec0ff */
[----:B--2---:R-:W-:-:S03]  /*02d0*/  FADD R17, R5, R12 ;  /* 0x0000000c05117221 */ /* 0x004fc60000000000 */
[----:B------:R-:W-:Y:S01]  /*02e0*/  @!P0 STS [R16+UR4], R13 ;  /* 0x0000000d10008988 */ /* 0x000fe20008000804 */
[----:B---3--:R-:W-:-:S03]  /*02f0*/  FADD R15, R6, R15 ;  /* 0x0000000f060f7221 */ /* 0x008fc60000000000 */
[----:B------:R-:W-:Y:S01]  /*0300*/  @!P0 STS [R16+UR4+0x8], R17 ;  /* 0x0000081110008988 */ /* 0x000fe20008000804 */
[----:B----4-:R-:W-:-:S03]  /*0310*/  FADD R7, R7, R14 ;  /* 0x0000000e07077221 */ /* 0x010fc60000000000 */
[----:B------:R-:W-:Y:S04]  /*0320*/  @!P0 STS [R16+UR4+0x10], R15 ;  /* 0x0000100f10008988 */ /* 0x000fe80008000804 */
[----:B------:R-:W-:Y:S01]  /*0330*/  @!P0 STS [R16+UR4+0x18], R7 ;  /* 0x0000180710008988 */ /* 0x000fe20008000804 */
[----:B------:R-:W-:Y:S01]  /*0340*/  BAR.SYNC.DEFER_BLOCKING 0x0 ;  /* 0x0000000000007b1d */ /* 0x000fe20000010000 */
[----:B------:R-:W-:-:S04]  /*0350*/  ISETP.NE.U32.AND P0, PT, R4, 0x1, PT ;  /* 0x000000010400780c */ /* 0x000fc80003f05070 */
[----:B------:R-:W-:Y:S01]  /*0360*/  ISETP.LT.AND P0, PT, R0, 0x80, P0 ;  /* 0x000000800000780c */ /* 0x000fe20000701270 */
[----:B------:R-:W1:Y:S04]  /*0370*/  @!P1 LDS R8, [R10+UR4] ;  /* 0x000000040a089984 */ /* 0x000e680008000800 */
[----:B------:R-:W2:Y:S04]  /*0380*/  @!P1 LDS R11, [R10+UR4+0x100] ;  /* 0x000100040a0b9984 */ /* 0x000ea80008000800 */
[----:B-1----:R-:W1:Y:S04]  /*0390*/  SHFL.BFLY PT, R5, R8, 0x1, 0x1f ;  /* 0x0c201f0008057f89 */ /* 0x002e6800000e0000 */
[----:B--2---:R-:W2:Y:S01]  /*03a0*/  SHFL.BFLY PT, R6, R11, 0x1, 0x1f ;  /* 0x0c201f000b067f89 */ /* 0x004ea200000e0000 */
[----:B-1----:R-:W-:Y:S01]  /*03b0*/  FADD R13, R8, R5 ;  /* 0x00000005080d7221 */ /* 0x002fe20000000000 */
[----:B------:R-:W-:Y:S01]  /*03c0*/  LOP3.LUT R8, R0, 0x3f, RZ, 0xc0, !PT ;  /* 0x0000003f00087812 */ /* 0x000fe200078ec0ff */
[----:B--2---:R-:W-:-:S03]  /*03d0*/  FADD R15, R11, R6 ;  /* 0x000000060b0f7221 */ /* 0x004fc60000000000 */
[----:B------:R-:W-:Y:S01]  /*03e0*/  @P0 STS [R10+UR4], R13 ;  /* 0x0000000d0a000988 */ /* 0x000fe20008000804 */
[----:B------:R-:W-:Y:S01]  /*03f0*/  VIADD R11, R3, UR4 ;  /* 0x00000004030b7c36 */ /* 0x000fe20008000000 */
[----:B------:R-:W-:Y:S02]  /*0400*/  LEA R8, R8, UR4, 0x2 ;  /* 0x0000000408087c11 */ /* 0x000fe4000f8e10ff */
[----:B------:R-:W-:Y:S01]  /*0410*/  @P0 STS [R10+UR4+0x100], R15 ;  /* 0x0001000f0a000988 */ /* 0x000fe20008000804 */
[----:B------:R-:W-:Y:S01]  /*0420*/  IMAD R11, R2, -0x4, R11 ;  /* 0xfffffffc020b7824 */ /* 0x000fe200078e020b */
[----:B------:R-:W-:Y:S01]  /*0430*/  BAR.SYNC.DEFER_BLOCKING 0x0 ;  /* 0x0000000000007b1d */ /* 0x000fe20000010000 */
[----:B------:R-:W-:-:S05]  /*0440*/  ISETP.GE.AND P0, PT, R9, 0x40, PT ;  /* 0x000000400900780c */ /* 0x000fca0003f06270 */
[----:B------:R-:W-:Y:S04]  /*0450*/  LDS R4, [R3+UR4] ;  /* 0x0000000403047984 */ /* 0x000fe80008000800 */
[----:B------:R-:W-:Y:S04]  /*0460*/  LDS R5, [R3+UR4+0x8] ;  /* 0x0000080403057984 */ /* 0x000fe80008000800 */
[----:B------:R-:W-:Y:S04]  /*0470*/  LDS R6, [R3+UR4+0x10] ;  /* 0x0000100403067984 */ /* 0x000fe80008000800 */
[----:B------:R1:W2:Y:S01]  /*0480*/  LDS R7, [R3+UR4+0x18] ;  /* 0x0000180403077984 */ /* 0x0002a20008000800 */
[----:B------:R-:W-:Y:S08]  /*0490*/  BAR.SYNC.DEFER_BLOCKING 0x0 ;  /* 0x0000000000007b1d */ /* 0x000ff00000010000 */
[----:B-1----:R-:W1:Y:S01]  /*04a0*/  LDC.64 R2, c[0x0][0x210] ;  /* 0x00008400ff027b82 */ /* 0x002e620000000a00 */
[----:B--2---:R1:W-:Y:S07]  /*04b0*/  STS.128 [R11], R4 ;  /* 0x000000040b007388 */ /* 0x0043ee0000000c00 */
[----:B------:R-:W-:Y:S06]  /*04c0*/  BAR.SYNC.DEFER_BLOCKING 0x0 ;  /* 0x0000000000007b1d */ /* 0x000fec0000010000 */
[----:B------:R-:W3:Y:S02]  /*04d0*/  LDS R8, [R8] ;  /* 0x0000000008087984 */ /* 0x000ee40000000800 */
[----:B------:R-:W-:Y:S06]  /*04e0*/  BAR.SYNC.DEFER_BLOCKING 0x0 ;  /* 0x0000000000007b1d */ /* 0x000fec0000010000 */
[----:B-1----:R-:W-:Y:S05]  /*04f0*/  @P0 EXIT ;  /* 0x000000000000094d */ /* 0x002fea0003800000 */
[----:B---3--:R-:W0:Y:S01]  /*0500*/  MUFU.SQRT R5, R8 ;  /* 0x0000000800057308 */ /* 0x008e220000002000 */
[----:B------:R-:W-:-:S05]  /*0510*/  IMAD.WIDE R2, R9, 0x4, R2 ;  /* 0x0000000409027825 */ /* 0x000fca00078e0202 */
[----:B0-----:R-:W-:Y:S01]  /*0520*/  STG.E desc[UR6][R2.64], R5 ;  /* 0x0000000502007986 */ /* 0x001fe2000c101906 */
[----:B------:R-:W-:Y:S05]  /*0530*/  EXIT ;  /* 0x000000000000794d */ /* 0x000fea0003800000 */
.L_x_0:
[----:B------:R-:W-:-:S00]  /*0540*/  BRA `(.L_x_0) ;  /* 0xfffffffc00fc7947 */ /* 0x000fc0000383ffff */
[----:B------:R-:W-:-:S00]  /*0550*/  NOP ;  /* 0x0000000000007918 */ /* 0x000fc00000000000 */
        /* <DEDUP_REMOVED lines=10> */
.L_x_1:


//--------------------- .nv.global.init           --------------------------
	.section	.nv.global.init,"aw",@progbits
.nv.global.init:
	.type		_$_str,@object
	.size		_$_str,(_$_str_$_2 - _$_str)
_$_str:
        /*0000*/ 	.byte	0x5f, 0x5f, 0x43, 0x55, 0x44, 0x41, 0x5f, 0x46, 0x54, 0x5a, 0x00
	.type		_$_str_$_2,@object
	.size		_$_str_$_2,(.L_1 - _$_str_$_2)
_$_str_$_2:
        /*000b*/ 	.byte	0x5f, 0x5f, 0x43, 0x55, 0x44, 0x41, 0x5f, 0x50, 0x52, 0x45, 0x43, 0x5f, 0x53, 0x51, 0x52, 0x54
        /*001b*/ 	.byte	0x00
.L_1:


//--------------------- .nv.shared.triton_per_fused_pow_sqrt_sum_22 --------------------------
	.section	.nv.shared.triton_per_fused_pow_sqrt_sum_22,"aw",@nobits
	.sectionflags	@""
	.align	16
	.zero		1024


//--------------------- .nv.constant0.triton_per_fused_pow_sqrt_sum_22 --------------------------
	.section	.nv.constant0.triton_per_fused_pow_sqrt_sum_22,"a",@progbits
	.sectionflags	@""
	.align	4
.nv.constant0.triton_per_fused_pow_sqrt_sum_22:
	.zero		552
